//
// Generated by NVIDIA NVVM Compiler
//
// Compiler Build ID: CL-36424714
// Cuda compilation tools, release 13.0, V13.0.88
// Based on NVVM 20.0.0
//

.version 9.0
.target sm_100
.address_size 64

	// .globl	_Z11somekernel1Pf

.visible .entry _Z11somekernel1Pf(
	.param .u64 .ptr .align 1 _Z11somekernel1Pf_param_0
)
{
	.reg .b32 	%f<2>;
	.reg .b64 	%rd<3>;

	ld.param.u64 	%rd1, [_Z11somekernel1Pf_param_0];
	cvta.to.global.u64 	%rd2, %rd1;
	ld.global.f32 	%f1, [%rd2+4];
	st.global.f32 	[%rd2], %f1;
	ret;

}
	// .globl	_Z3fooPf
.visible .entry _Z3fooPf(
	.param .u64 .ptr .align 1 _Z3fooPf_param_0
)
{
	.reg .b32 	%r<2>;
	.reg .b64 	%rd<3>;

	ld.param.u64 	%rd1, [_Z3fooPf_param_0];
	cvta.to.global.u64 	%rd2, %rd1;
	mov.b32 	%r1, 1123418112;
	st.global.u32 	[%rd2], %r1;
	ret;

}
	// .globl	_Z7use_tidPf
.visible .entry _Z7use_tidPf(
	.param .u64 .ptr .align 1 _Z7use_tidPf_param_0
)
{
	.reg .b32 	%r<3>;
	.reg .b64 	%rd<5>;

	ld.param.u64 	%rd1, [_Z7use_tidPf_param_0];
	cvta.to.global.u64 	%rd2, %rd1;
	mov.u32 	%r1, %tid.x;
	mul.wide.u32 	%rd3, %r1, 4;
	add.s64 	%rd4, %rd2, %rd3;
	mov.b32 	%r2, 1123418112;
	st.global.u32 	[%rd4], %r2;
	ret;

}
	// .globl	_Z13use_template1PfPi
.visible .entry _Z13use_template1PfPi(
	.param .u64 .ptr .align 1 _Z13use_template1PfPi_param_0,
	.param .u64 .ptr .align 1 _Z13use_template1PfPi_param_1
)
{
	.reg .b32 	%r<4>;
	.reg .b32 	%f<4>;
	.reg .b64 	%rd<5>;

	ld.param.u64 	%rd1, [_Z13use_template1PfPi_param_0];
	ld.param.u64 	%rd2, [_Z13use_template1PfPi_param_1];
	cvta.to.global.u64 	%rd3, %rd2;
	cvta.to.global.u64 	%rd4, %rd1;
	ld.global.f32 	%f1, [%rd4+4];
	ld.global.f32 	%f2, [%rd4+8];
	add.f32 	%f3, %f1, %f2;
	st.global.f32 	[%rd4], %f3;
	ld.global.u32 	%r1, [%rd3+4];
	ld.global.u32 	%r2, [%rd3+8];
	add.s32 	%r3, %r2, %r1;
	st.global.u32 	[%rd3], %r3;
	ret;

}


// ===== COMPILED SASS (sm_100) =====

	.target	sm_100

	.elftype	@"ET_EXEC"


//--------------------- .note.nv.tkinfo           --------------------------
	.section	.note.nv.tkinfo,"",@"SHT_NOTE"
	.sectionflags	@"SHF_NOTE_NV_TKINFO"
	.tkinfo
        /*0018*/ 	.word	0x00000002
        /*0030*/ 	.string	""
        /*0030*/ 	.string	"ptxas"
        /*0030*/ 	.string	"Cuda compilation tools, release 13.0, V13.0.88"
        /*0030*/ 	.string	"Build cuda_13.0.r13.0/compiler.36424714_0"
        /*0030*/ 	.string	"-arch sm_100 -m 64 "



//--------------------- .note.nv.cuinfo           --------------------------
	.section	.note.nv.cuinfo,"",@"SHT_NOTE"
	.sectionflags	@"SHF_NOTE_NV_CUINFO"
        /*0018*/ 	.short	0x0002
        /*001a*/ 	.short	0x0064
        /*001c*/ 	.short	0x0082
	.zero		2


//--------------------- .nv.info                  --------------------------
	.section	.nv.info,"",@"SHT_CUDA_INFO"
	.align	4


	//----- nvinfo : EIATTR_REGCOUNT
	.align		4
        /*0000*/ 	.byte	0x04, 0x2f
        /*0002*/ 	.short	(.L_1 - .L_0)
	.align		4
.L_0:
        /*0004*/ 	.word	index@(_Z11somekernel1Pf)
        /*0008*/ 	.word	0x00000008


	//----- nvinfo : EIATTR_FRAME_SIZE
	.align		4
.L_1:
        /*000c*/ 	.byte	0x04, 0x11
        /*000e*/ 	.short	(.L_3 - .L_2)
	.align		4
.L_2:
        /*0010*/ 	.word	index@(_Z11somekernel1Pf)
        /*0014*/ 	.word	0x00000000


	//----- nvinfo : EIATTR_REGCOUNT
	.align		4
.L_3:
        /*0018*/ 	.byte	0x04, 0x2f
        /*001a*/ 	.short	(.L_5 - .L_4)
	.align		4
.L_4:
        /*001c*/ 	.word	index@(_Z3fooPf)
        /*0020*/ 	.word	0x00000008


	//----- nvinfo : EIATTR_FRAME_SIZE
	.align		4
.L_5:
        /*0024*/ 	.byte	0x04, 0x11
        /*0026*/ 	.short	(.L_7 - .L_6)
	.align		4
.L_6:
        /*0028*/ 	.word	index@(_Z3fooPf)
        /*002c*/ 	.word	0x00000000


	//----- nvinfo : EIATTR_REGCOUNT
	.align		4
.L_7:
        /*0030*/ 	.byte	0x04, 0x2f
        /*0032*/ 	.short	(.L_9 - .L_8)
	.align		4
.L_8:
        /*0034*/ 	.word	index@(_Z7use_tidPf)
        /*0038*/ 	.word	0x0000000a


	//----- nvinfo : EIATTR_FRAME_SIZE
	.align		4
.L_9:
        /*003c*/ 	.byte	0x04, 0x11
        /*003e*/ 	.short	(.L_11 - .L_10)
	.align		4
.L_10:
        /*0040*/ 	.word	index@(_Z7use_tidPf)
        /*0044*/ 	.word	0x00000000


	//----- nvinfo : EIATTR_REGCOUNT
	.align		4
.L_11:
        /*0048*/ 	.byte	0x04, 0x2f
        /*004a*/ 	.short	(.L_13 - .L_12)
	.align		4
.L_12:
        /*004c*/ 	.word	index@(_Z13use_template1PfPi)
        /*0050*/ 	.word	0x0000000c


	//----- nvinfo : EIATTR_FRAME_SIZE
	.align		4
.L_13:
        /*0054*/ 	.byte	0x04, 0x11
        /*0056*/ 	.short	(.L_15 - .L_14)
	.align		4
.L_14:
        /*0058*/ 	.word	index@(_Z13use_template1PfPi)
        /*005c*/ 	.word	0x00000000


	//----- nvinfo : EIATTR_MIN_STACK_SIZE
	.align		4
.L_15:
        /*0060*/ 	.byte	0x04, 0x12
        /*0062*/ 	.short	(.L_17 - .L_16)
	.align		4
.L_16:
        /*0064*/ 	.word	index@(_Z13use_template1PfPi)
        /*0068*/ 	.word	0x00000000


	//----- nvinfo : EIATTR_MIN_STACK_SIZE
	.align		4
.L_17:
        /*006c*/ 	.byte	0x04, 0x12
        /*006e*/ 	.short	(.L_19 - .L_18)
	.align		4
.L_18:
        /*0070*/ 	.word	index@(_Z7use_tidPf)
        /*0074*/ 	.word	0x00000000


	//----- nvinfo : EIATTR_MIN_STACK_SIZE
	.align		4
.L_19:
        /*0078*/ 	.byte	0x04, 0x12
        /*007a*/ 	.short	(.L_21 - .L_20)
	.align		4
.L_20:
        /*007c*/ 	.word	index@(_Z3fooPf)
        /*0080*/ 	.word	0x00000000


	//----- nvinfo : EIATTR_MIN_STACK_SIZE
	.align		4
.L_21:
        /*0084*/ 	.byte	0x04, 0x12
        /*0086*/ 	.short	(.L_23 - .L_22)
	.align		4
.L_22:
        /*0088*/ 	.word	index@(_Z11somekernel1Pf)
        /*008c*/ 	.word	0x00000000
.L_23:


//--------------------- .nv.compat                --------------------------
	.section	.nv.compat,"",@"SHT_CUDA_COMPAT_INFO"
	.align	4
        /*0000*/ 	.byte	0x02, 0x09, 0x00, 0x00, 0x02, 0x02, 0x01, 0x00, 0x02, 0x05, 0x05, 0x00, 0x03, 0x07, 0x01, 0x01
        /*0010*/ 	.byte	0x02, 0x03, 0x00, 0x00, 0x02, 0x06, 0x01, 0x00, 0x04, 0x0b, 0x08, 0x00, 0x09, 0x00, 0x00, 0x00
        /*0020*/ 	.byte	0x00, 0x00, 0x00, 0x00


//--------------------- .nv.info._Z13use_template1PfPi --------------------------
	.section	.nv.info._Z13use_template1PfPi,"",@"SHT_CUDA_INFO"
	.sectionflags	@""
	.align	4


	//----- nvinfo : EIATTR_CUDA_API_VERSION
	.align		4
        /*0000*/ 	.byte	0x04, 0x37
        /*0002*/ 	.short	(.L_25 - .L_24)
.L_24:
        /*0004*/ 	.word	0x00000082


	//----- nvinfo : EIATTR_KPARAM_INFO
	.align		4
.L_25:
        /*0008*/ 	.byte	0x04, 0x17
        /*000a*/ 	.short	(.L_27 - .L_26)
.L_26:
        /*000c*/ 	.word	0x00000000
        /*0010*/ 	.short	0x0001
        /*0012*/ 	.short	0x0008
        /*0014*/ 	.byte	0x00, 0xf5, 0x21, 0x00


	//----- nvinfo : EIATTR_KPARAM_INFO
	.align		4
.L_27:
        /*0018*/ 	.byte	0x04, 0x17
        /*001a*/ 	.short	(.L_29 - .L_28)
.L_28:
        /*001c*/ 	.word	0x00000000
        /*0020*/ 	.short	0x0000
        /*0022*/ 	.short	0x0000
        /*0024*/ 	.byte	0x00, 0xf5, 0x21, 0x00


	//----- nvinfo : EIATTR_SPARSE_MMA_MASK
	.align		4
.L_29:
        /*0028*/ 	.byte	0x03, 0x50
        /*002a*/ 	.short	0x0000


	//----- nvinfo : EIATTR_MAXREG_COUNT
	.align		4
        /*002c*/ 	.byte	0x03, 0x1b
        /*002e*/ 	.short	0x00ff


	//----- nvinfo : EIATTR_MERCURY_ISA_VERSION
	.align		4
        /*0030*/ 	.byte	0x03, 0x5f
        /*0032*/ 	.short	0x0101


	//----- nvinfo : EIATTR_VRC_CTA_INIT_COUNT
	.align		4
        /*0034*/ 	.byte	0x02, 0x4a
	.zero		1
	.zero		1


	//----- nvinfo : EIATTR_EXIT_INSTR_OFFSETS
	.align		4
        /*0038*/ 	.byte	0x04, 0x1c
        /*003a*/ 	.short	(.L_31 - .L_30)


	//   ....[0]....
.L_30:
        /*003c*/ 	.word	0x000000c0


	//----- nvinfo : EIATTR_CBANK_PARAM_SIZE
	.align		4
.L_31:
        /*0040*/ 	.byte	0x03, 0x19
        /*0042*/ 	.short	0x0010


	//----- nvinfo : EIATTR_PARAM_CBANK
	.align		4
        /*0044*/ 	.byte	0x04, 0x0a
        /*0046*/ 	.short	(.L_33 - .L_32)
	.align		4
.L_32:
        /*0048*/ 	.word	index@(.nv.constant0._Z13use_template1PfPi)
        /*004c*/ 	.short	0x0380
        /*004e*/ 	.short	0x0010


	//----- nvinfo : EIATTR_SW_WAR
	.align		4
.L_33:
        /*0050*/ 	.byte	0x04, 0x36
        /*0052*/ 	.short	(.L_35 - .L_34)
.L_34:
        /*0054*/ 	.word	0x00000008
.L_35:


//--------------------- .nv.info._Z7use_tidPf     --------------------------
	.section	.nv.info._Z7use_tidPf,"",@"SHT_CUDA_INFO"
	.sectionflags	@""
	.align	4


	//----- nvinfo : EIATTR_CUDA_API_VERSION
	.align		4
        /*0000*/ 	.byte	0x04, 0x37
        /*0002*/ 	.short	(.L_37 - .L_36)
.L_36:
        /*0004*/ 	.word	0x00000082


	//----- nvinfo : EIATTR_KPARAM_INFO
	.align		4
.L_37:
        /*0008*/ 	.byte	0x04, 0x17
        /*000a*/ 	.short	(.L_39 - .L_38)
.L_38:
        /*000c*/ 	.word	0x00000000
        /*0010*/ 	.short	0x0000
        /*0012*/ 	.short	0x0000
        /*0014*/ 	.byte	0x00, 0xf5, 0x21, 0x00


	//----- nvinfo : EIATTR_SPARSE_MMA_MASK
	.align		4
.L_39:
        /*0018*/ 	.byte	0x03, 0x50
        /*001a*/ 	.short	0x0000


	//----- nvinfo : EIATTR_MAXREG_COUNT
	.align		4
        /*001c*/ 	.byte	0x03, 0x1b
        /*001e*/ 	.short	0x00ff


	//----- nvinfo : EIATTR_MERCURY_ISA_VERSION
	.align		4
        /*0020*/ 	.byte	0x03, 0x5f
        /*0022*/ 	.short	0x0101


	//----- nvinfo : EIATTR_VRC_CTA_INIT_COUNT
	.align		4
        /*0024*/ 	.byte	0x02, 0x4a
	.zero		1
	.zero		1


	//----- nvinfo : EIATTR_EXIT_INSTR_OFFSETS
	.align		4
        /*0028*/ 	.byte	0x04, 0x1c
        /*002a*/ 	.short	(.L_41 - .L_40)


	//   ....[0]....
.L_40:
        /*002c*/ 	.word	0x00000070


	//----- nvinfo : EIATTR_CBANK_PARAM_SIZE
	.align		4
.L_41:
        /*0030*/ 	.byte	0x03, 0x19
        /*0032*/ 	.short	0x0008


	//----- nvinfo : EIATTR_PARAM_CBANK
	.align		4
        /*0034*/ 	.byte	0x04, 0x0a
        /*0036*/ 	.short	(.L_43 - .L_42)
	.align		4
.L_42:
        /*0038*/ 	.word	index@(.nv.constant0._Z7use_tidPf)
        /*003c*/ 	.short	0x0380
        /*003e*/ 	.short	0x0008


	//----- nvinfo : EIATTR_SW_WAR
	.align		4
.L_43:
        /*0040*/ 	.byte	0x04, 0x36
        /*0042*/ 	.short	(.L_45 - .L_44)
.L_44:
        /*0044*/ 	.word	0x00000008
.L_45:


//--------------------- .nv.info._Z3fooPf         --------------------------
	.section	.nv.info._Z3fooPf,"",@"SHT_CUDA_INFO"
	.sectionflags	@""
	.align	4


	//----- nvinfo : EIATTR_CUDA_API_VERSION
	.align		4
        /*0000*/ 	.byte	0x04, 0x37
        /*0002*/ 	.short	(.L_47 - .L_46)
.L_46:
        /*0004*/ 	.word	0x00000082


	//----- nvinfo : EIATTR_KPARAM_INFO
	.align		4
.L_47:
        /*0008*/ 	.byte	0x04, 0x17
        /*000a*/ 	.short	(.L_49 - .L_48)
.L_48:
        /*000c*/ 	.word	0x00000000
        /*0010*/ 	.short	0x0000
        /*0012*/ 	.short	0x0000
        /*0014*/ 	.byte	0x00, 0xf5, 0x21, 0x00


	//----- nvinfo : EIATTR_SPARSE_MMA_MASK
	.align		4
.L_49:
        /*0018*/ 	.byte	0x03, 0x50
        /*001a*/ 	.short	0x0000


	//----- nvinfo : EIATTR_MAXREG_COUNT
	.align		4
        /*001c*/ 	.byte	0x03, 0x1b
        /*001e*/ 	.short	0x00ff


	//----- nvinfo : EIATTR_MERCURY_ISA_VERSION
	.align		4
        /*0020*/ 	.byte	0x03, 0x5f
        /*0022*/ 	.short	0x0101


	//----- nvinfo : EIATTR_VRC_CTA_INIT_COUNT
	.align		4
        /*0024*/ 	.byte	0x02, 0x4a
	.zero		1
	.zero		1


	//----- nvinfo : EIATTR_EXIT_INSTR_OFFSETS
	.align		4
        /*0028*/ 	.byte	0x04, 0x1c
        /*002a*/ 	.short	(.L_51 - .L_50)


	//   ....[0]....
.L_50:
        /*002c*/ 	.word	0x00000050


	//----- nvinfo : EIATTR_CBANK_PARAM_SIZE
	.align		4
.L_51:
        /*0030*/ 	.byte	0x03, 0x19
        /*0032*/ 	.short	0x0008


	//----- nvinfo : EIATTR_PARAM_CBANK
	.align		4
        /*0034*/ 	.byte	0x04, 0x0a
        /*0036*/ 	.short	(.L_53 - .L_52)
	.align		4
.L_52:
        /*0038*/ 	.word	index@(.nv.constant0._Z3fooPf)
        /*003c*/ 	.short	0x0380
        /*003e*/ 	.short	0x0008


	//----- nvinfo : EIATTR_SW_WAR
	.align		4
.L_53:
        /*0040*/ 	.byte	0x04, 0x36
        /*0042*/ 	.short	(.L_55 - .L_54)
.L_54:
        /*0044*/ 	.word	0x00000008
.L_55:


//--------------------- .nv.info._Z11somekernel1Pf --------------------------
	.section	.nv.info._Z11somekernel1Pf,"",@"SHT_CUDA_INFO"
	.sectionflags	@""
	.align	4


	//----- nvinfo : EIATTR_CUDA_API_VERSION
	.align		4
        /*0000*/ 	.byte	0x04, 0x37
        /*0002*/ 	.short	(.L_57 - .L_56)
.L_56:
        /*0004*/ 	.word	0x00000082


	//----- nvinfo : EIATTR_KPARAM_INFO
	.align		4
.L_57:
        /*0008*/ 	.byte	0x04, 0x17
        /*000a*/ 	.short	(.L_59 - .L_58)
.L_58:
        /*000c*/ 	.word	0x00000000
        /*0010*/ 	.short	0x0000
        /*0012*/ 	.short	0x0000
        /*0014*/ 	.byte	0x00, 0xf5, 0x21, 0x00


	//----- nvinfo : EIATTR_SPARSE_MMA_MASK
	.align		4
.L_59:
        /*0018*/ 	.byte	0x03, 0x50
        /*001a*/ 	.short	0x0000


	//----- nvinfo : EIATTR_MAXREG_COUNT
	.align		4
        /*001c*/ 	.byte	0x03, 0x1b
        /*001e*/ 	.short	0x00ff


	//----- nvinfo : EIATTR_MERCURY_ISA_VERSION
	.align		4
        /*0020*/ 	.byte	0x03, 0x5f
        /*0022*/ 	.short	0x0101


	//----- nvinfo : EIATTR_VRC_CTA_INIT_COUNT
	.align		4
        /*0024*/ 	.byte	0x02, 0x4a
	.zero		1
	.zero		1


	//----- nvinfo : EIATTR_EXIT_INSTR_OFFSETS
	.align		4
        /*0028*/ 	.byte	0x04, 0x1c
        /*002a*/ 	.short	(.L_61 - .L_60)


	//   ....[0]....
.L_60:
        /*002c*/ 	.word	0x00000050


	//----- nvinfo : EIATTR_CBANK_PARAM_SIZE
	.align		4
.L_61:
        /*0030*/ 	.byte	0x03, 0x19
        /*0032*/ 	.short	0x0008


	//----- nvinfo : EIATTR_PARAM_CBANK
	.align		4
        /*0034*/ 	.byte	0x04, 0x0a
        /*0036*/ 	.short	(.L_63 - .L_62)
	.align		4
.L_62:
        /*0038*/ 	.word	index@(.nv.constant0._Z11somekernel1Pf)
        /*003c*/ 	.short	0x0380
        /*003e*/ 	.short	0x0008


	//----- nvinfo : EIATTR_SW_WAR
	.align		4
.L_63:
        /*0040*/ 	.byte	0x04, 0x36
        /*0042*/ 	.short	(.L_65 - .L_64)
.L_64:
        /*0044*/ 	.word	0x00000008
.L_65:


//--------------------- .nv.callgraph             --------------------------
	.section	.nv.callgraph,"",@"SHT_CUDA_CALLGRAPH"
	.align	4
	.sectionentsize	8
	.align		4
        /*0000*/ 	.word	0x00000000
	.align		4
        /*0004*/ 	.word	0xffffffff
	.align		4
        /*0008*/ 	.word	0x00000000
	.align		4
        /*000c*/ 	.word	0xfffffffe
	.align		4
        /*0010*/ 	.word	0x00000000
	.align		4
        /*0014*/ 	.word	0xfffffffd
	.align		4
        /*0018*/ 	.word	0x00000000
	.align		4
        /*001c*/ 	.word	0xfffffffc


//--------------------- .text._Z13use_template1PfPi --------------------------
	.section	.text._Z13use_template1PfPi,"ax",@progbits
	.align	128
        .global         _Z13use_template1PfPi
        .type           _Z13use_template1PfPi,@function
        .size           _Z13use_template1PfPi,(.L_x_4 - _Z13use_template1PfPi)
        .other          _Z13use_template1PfPi,@"STO_CUDA_ENTRY STV_DEFAULT"
_Z13use_template1PfPi:
.text._Z13use_template1PfPi:
[----:B------:R-:W-:Y:S08]  /*0000*/  LDC R1, c[0x0][0x37c] ;  /* 0x0000df00ff017b82 */ /* 0x000ff00000000800 */
[----:B------:R-:W0:Y:S01]  /*0010*/  LDC.64 R2, c[0x0][0x380] ;  /* 0x0000e000ff027b82 */ /* 0x000e220000000a00 */
[----:B------:R-:W0:Y:S02]  /*0020*/  LDCU.64 UR4, c[0x0][0x358] ;  /* 0x00006b00ff0477ac */ /* 0x000e240008000a00 */
[----:B0-----:R-:W2:Y:S04]  /*0030*/  LDG.E R0, desc[UR4][R2.64+0x4] ;  /* 0x0000040402007981 */ /* 0x001ea8000c1e1900 */
[----:B------:R-:W2:Y:S01]  /*0040*/  LDG.E R7, desc[UR4][R2.64+0x8] ;  /* 0x0000080402077981 */ /* 0x000ea2000c1e1900 */
[----:B------:R-:W0:Y:S01]  /*0050*/  LDC.64 R4, c[0x0][0x388] ;  /* 0x0000e200ff047b82 */ /* 0x000e220000000a00 */
[----:B--2---:R-:W-:-:S05]  /*0060*/  FADD R7, R0, R7 ;  /* 0x0000000700077221 */ /* 0x004fca0000000000 */
[----:B------:R-:W-:Y:S04]  /*0070*/  STG.E desc[UR4][R2.64], R7 ;  /* 0x0000000702007986 */ /* 0x000fe8000c101904 */
[----:B0-----:R-:W2:Y:S04]  /*0080*/  LDG.E R0, desc[UR4][R4.64+0x4] ;  /* 0x0000040404007981 */ /* 0x001ea8000c1e1900 */
[----:B------:R-:W2:Y:S02]  /*0090*/  LDG.E R9, desc[UR4][R4.64+0x8] ;  /* 0x0000080404097981 */ /* 0x000ea4000c1e1900 */
[----:B--2---:R-:W-:-:S05]  /*00a0*/  IADD3 R9, PT, PT, R0, R9, RZ ;  /* 0x0000000900097210 */ /* 0x004fca0007ffe0ff */
[----:B------:R-:W-:Y:S01]  /*00b0*/  STG.E desc[UR4][R4.64], R9 ;  /* 0x0000000904007986 */ /* 0x000fe2000c101904 */
[----:B------:R-:W-:Y:S05]  /*00c0*/  EXIT ;  /* 0x000000000000794d */ /* 0x000fea0003800000 */
.L_x_0:
[----:B------:R-:W-:-:S00]  /*00d0*/  BRA `(.L_x_0) ;  /* 0xfffffffc00fc7947 */ /* 0x000fc0000383ffff */
[----:B------:R-:W-:-:S00]  /*00e0*/  NOP ;  /* 0x0000000000007918 */ /* 0x000fc00000000000 */
        /* <DEDUP_REMOVED lines=9> */
.L_x_4:


//--------------------- .text._Z7use_tidPf        --------------------------
	.section	.text._Z7use_tidPf,"ax",@progbits
	.align	128
        .global         _Z7use_tidPf
        .type           _Z7use_tidPf,@function
        .size           _Z7use_tidPf,(.L_x_5 - _Z7use_tidPf)
        .other          _Z7use_tidPf,@"STO_CUDA_ENTRY STV_DEFAULT"
_Z7use_tidPf:
.text._Z7use_tidPf:
[----:B------:R-:W-:Y:S01]  /*0000*/  LDC R1, c[0x0][0x37c] ;  /* 0x0000df00ff017b82 */ /* 0x000fe20000000800 */
[----:B------:R-:W0:Y:S07]  /*0010*/  S2R R5, SR_TID.X ;  /* 0x0000000000057919 */ /* 0x000e2e0000002100 */
[----:B------:R-:W0:Y:S01]  /*0020*/  LDC.64 R2, c[0x0][0x380] ;  /* 0x0000e000ff027b82 */ /* 0x000e220000000a00 */
[----:B------:R-:W1:Y:S01]  /*0030*/  LDCU.64 UR4, c[0x0][0x358] ;  /* 0x00006b00ff0477ac */ /* 0x000e620008000a00 */
[----:B------:R-:W-:-:S02]  /*0040*/  HFMA2 R7, -RZ, RZ, 3.48046875, 0 ;  /* 0x42f60000ff077431 */ /* 0x000fc400000001ff */
[----:B0-----:R-:W-:-:S05]  /*0050*/  IMAD.WIDE.U32 R2, R5, 0x4, R2 ;  /* 0x0000000405027825 */ /* 0x001fca00078e0002 */
[----:B-1----:R-:W-:Y:S01]  /*0060*/  STG.E desc[UR4][R2.64], R7 ;  /* 0x0000000702007986 */ /* 0x002fe2000c101904 */
[----:B------:R-:W-:Y:S05]  /*0070*/  EXIT ;  /* 0x000000000000794d */ /* 0x000fea0003800000 */
.L_x_1:
        /* <DEDUP_REMOVED lines=16> */
.L_x_5:


//--------------------- .text._Z3fooPf            --------------------------
	.section	.text._Z3fooPf,"ax",@progbits
	.align	128
        .global         _Z3fooPf
        .type           _Z3fooPf,@function
        .size           _Z3fooPf,(.L_x_6 - _Z3fooPf)
        .other          _Z3fooPf,@"STO_CUDA_ENTRY STV_DEFAULT"
_Z3fooPf:
.text._Z3fooPf:
[----:B------:R-:W-:Y:S08]  /*0000*/  LDC R1, c[0x0][0x37c] ;  /* 0x0000df00ff017b82 */ /* 0x000ff00000000800 */
[----:B------:R-:W0:Y:S01]  /*0010*/  LDC.64 R2, c[0x0][0x380] ;  /* 0x0000e000ff027b82 */ /* 0x000e220000000a00 */
[----:B------:R-:W0:Y:S01]  /*0020*/  LDCU.64 UR4, c[0x0][0x358] ;  /* 0x00006b00ff0477ac */ /* 0x000e220008000a00 */
[----:B------:R-:W-:-:S05]  /*0030*/  HFMA2 R5, -RZ, RZ, 3.48046875, 0 ;  /* 0x42f60000ff057431 */ /* 0x000fca00000001ff */
[----:B0-----:R-:W-:Y:S01]  /*0040*/  STG.E desc[UR4][R2.64], R5 ;  /* 0x0000000502007986 */ /* 0x001fe2000c101904 */
[----:B------:R-:W-:Y:S05]  /*0050*/  EXIT ;  /* 0x000000000000794d */ /* 0x000fea0003800000 */
.L_x_2:
        /* <DEDUP_REMOVED lines=10> */
.L_x_6:


//--------------------- .text._Z11somekernel1Pf   --------------------------
	.section	.text._Z11somekernel1Pf,"ax",@progbits
	.align	128
        .global         _Z11somekernel1Pf
        .type           _Z11somekernel1Pf,@function
        .size           _Z11somekernel1Pf,(.L_x_7 - _Z11somekernel1Pf)
        .other          _Z11somekernel1Pf,@"STO_CUDA_ENTRY STV_DEFAULT"
_Z11somekernel1Pf:
.text._Z11somekernel1Pf:
[----:B------:R-:W-:Y:S08]  /*0000*/  LDC R1, c[0x0][0x37c] ;  /* 0x0000df00ff017b82 */ /* 0x000ff00000000800 */
[----:B------:R-:W0:Y:S01]  /*0010*/  LDC.64 R2, c[0x0][0x380] ;  /* 0x0000e000ff027b82 */ /* 0x000e220000000a00 */
[----:B------:R-:W0:Y:S02]  /*0020*/  LDCU.64 UR4, c[0x0][0x358] ;  /* 0x00006b00ff0477ac */ /* 0x000e240008000a00 */
[----:B0-----:R-:W2:Y:S04]  /*0030*/  LDG.E R5, desc[UR4][R2.64+0x4] ;  /* 0x0000040402057981 */ /* 0x001ea8000c1e1900 */
[----:B--2---:R-:W-:Y:S01]  /*0040*/  STG.E desc[UR4][R2.64], R5 ;  /* 0x0000000502007986 */ /* 0x004fe2000c101904 */
[----:B------:R-:W-:Y:S05]  /*0050*/  EXIT ;  /* 0x000000000000794d */ /* 0x000fea0003800000 */
.L_x_3:
        /* <DEDUP_REMOVED lines=10> */
.L_x_7:


//--------------------- .nv.shared.reserved.0     --------------------------
	.section	.nv.shared.reserved.0,"aw",@nobits
	.weak		__nv_reservedSMEM_offset_0_alias
	.size		__nv_reservedSMEM_offset_0_alias, 0, 64
	.other		__nv_reservedSMEM_offset_0_alias,@"STO_CUDA_RESERVED_SHARED STV_DEFAULT"
__nv_reservedSMEM_offset_0_alias:
	.zero		0
	.zero		64


//--------------------- .nv.constant0._Z13use_template1PfPi --------------------------
	.section	.nv.constant0._Z13use_template1PfPi,"a",@progbits
	.sectionflags	@""
	.align	4
.nv.constant0._Z13use_template1PfPi:
	.zero		912


//--------------------- .nv.constant0._Z7use_tidPf --------------------------
	.section	.nv.constant0._Z7use_tidPf,"a",@progbits
	.sectionflags	@""
	.align	4
.nv.constant0._Z7use_tidPf:
	.zero		904


//--------------------- .nv.constant0._Z3fooPf    --------------------------
	.section	.nv.constant0._Z3fooPf,"a",@progbits
	.sectionflags	@""
	.align	4
.nv.constant0._Z3fooPf:
	.zero		904


//--------------------- .nv.constant0._Z11somekernel1Pf --------------------------
	.section	.nv.constant0._Z11somekernel1Pf,"a",@progbits
	.sectionflags	@""
	.align	4
.nv.constant0._Z11somekernel1Pf:
	.zero		904


//--------------------- SYMBOLS --------------------------

	.type		.nv.reservedSmem.offset0,@object
	.size		.nv.reservedSmem.offset0,0x4
